.version 2.0 
.target sm_20
.global .u16  gsrc;
.global .u32  gresult;

.entry main {
   .reg .u16 b;
   .reg .u32 a;

   ld.global.u16 b, [gsrc];
   mul.wide.u16 a, b, 45;
   st.global.u32 [gresult], a;
   
   exit;
}


// ===== COMPILED SASS (sm_100) =====

	.target	sm_100

	.elftype	@"ET_EXEC"


//--------------------- .note.nv.tkinfo           --------------------------
	.section	.note.nv.tkinfo,"",@"SHT_NOTE"
	.sectionflags	@"SHF_NOTE_NV_TKINFO"
	.tkinfo
        /*0018*/ 	.word	0x00000002
        /*0030*/ 	.string	""
        /*0030*/ 	.string	"ptxas"
        /*0030*/ 	.string	"Cuda compilation tools, release 13.0, V13.0.88"
        /*0030*/ 	.string	"Build cuda_13.0.r13.0/compiler.36424714_0"
        /*0030*/ 	.string	"-arch sm_100 "



//--------------------- .note.nv.cuinfo           --------------------------
	.section	.note.nv.cuinfo,"",@"SHT_NOTE"
	.sectionflags	@"SHF_NOTE_NV_CUINFO"
        /*0018*/ 	.short	0x0002
        /*001a*/ 	.short	0x0014
        /*001c*/ 	.short	0x0082
	.zero		2


//--------------------- .nv.info                  --------------------------
	.section	.nv.info,"",@"SHT_CUDA_INFO"
	.align	4


	//----- nvinfo : EIATTR_REGCOUNT
	.align		4
        /*0000*/ 	.byte	0x04, 0x2f
        /*0002*/ 	.short	(.L_3 - .L_2)
	.align		4
.L_2:
        /*0004*/ 	.word	index@(main)
        /*0008*/ 	.word	0x0000000a


	//----- nvinfo : EIATTR_FRAME_SIZE
	.align		4
.L_3:
        /*000c*/ 	.byte	0x04, 0x11
        /*000e*/ 	.short	(.L_5 - .L_4)
	.align		4
.L_4:
        /*0010*/ 	.word	index@(main)
        /*0014*/ 	.word	0x00000000


	//----- nvinfo : EIATTR_MIN_STACK_SIZE
	.align		4
.L_5:
        /*0018*/ 	.byte	0x04, 0x12
        /*001a*/ 	.short	(.L_7 - .L_6)
	.align		4
.L_6:
        /*001c*/ 	.word	index@(main)
        /*0020*/ 	.word	0x00000000
.L_7:


//--------------------- .nv.compat                --------------------------
	.section	.nv.compat,"",@"SHT_CUDA_COMPAT_INFO"
	.align	4
        /*0000*/ 	.byte	0x02, 0x09, 0x00, 0x00, 0x02, 0x02, 0x01, 0x00, 0x02, 0x05, 0x05, 0x00, 0x03, 0x07, 0x01, 0x01
        /*0010*/ 	.byte	0x02, 0x03, 0x00, 0x00, 0x02, 0x06, 0x01, 0x00, 0x04, 0x0b, 0x08, 0x00, 0x09, 0x00, 0x00, 0x00
        /*0020*/ 	.byte	0x00, 0x00, 0x00, 0x00


//--------------------- .nv.info.main             --------------------------
	.section	.nv.info.main,"",@"SHT_CUDA_INFO"
	.sectionflags	@""
	.align	4


	//----- nvinfo : EIATTR_CUDA_API_VERSION
	.align		4
        /*0000*/ 	.byte	0x04, 0x37
        /*0002*/ 	.short	(.L_9 - .L_8)
.L_8:
        /*0004*/ 	.word	0x00000082


	//----- nvinfo : EIATTR_SPARSE_MMA_MASK
	.align		4
.L_9:
        /*0008*/ 	.byte	0x03, 0x50
        /*000a*/ 	.short	0x0000


	//----- nvinfo : EIATTR_MAXREG_COUNT
	.align		4
        /*000c*/ 	.byte	0x03, 0x1b
        /*000e*/ 	.short	0x00ff


	//----- nvinfo : EIATTR_MERCURY_ISA_VERSION
	.align		4
        /*0010*/ 	.byte	0x03, 0x5f
        /*0012*/ 	.short	0x0101


	//----- nvinfo : EIATTR_VRC_CTA_INIT_COUNT
	.align		4
        /*0014*/ 	.byte	0x02, 0x4a
	.zero		1
	.zero		1


	//----- nvinfo : EIATTR_EXIT_INSTR_OFFSETS
	.align		4
        /*0018*/ 	.byte	0x04, 0x1c
        /*001a*/ 	.short	(.L_11 - .L_10)


	//   ....[0]....
.L_10:
        /*001c*/ 	.word	0x00000070


	//----- nvinfo : EIATTR_SW_WAR
	.align		4
.L_11:
        /*0020*/ 	.byte	0x04, 0x36
        /*0022*/ 	.short	(.L_13 - .L_12)
.L_12:
        /*0024*/ 	.word	0x00000008
.L_13:


//--------------------- .nv.callgraph             --------------------------
	.section	.nv.callgraph,"",@"SHT_CUDA_CALLGRAPH"
	.align	4
	.sectionentsize	8
	.align		4
        /*0000*/ 	.word	0x00000000
	.align		4
        /*0004*/ 	.word	0xffffffff
	.align		4
        /*0008*/ 	.word	0x00000000
	.align		4
        /*000c*/ 	.word	0xfffffffe
	.align		4
        /*0010*/ 	.word	0x00000000
	.align		4
        /*0014*/ 	.word	0xfffffffd
	.align		4
        /*0018*/ 	.word	0x00000000
	.align		4
        /*001c*/ 	.word	0xfffffffc


//--------------------- .nv.constant4             --------------------------
	.section	.nv.constant4,"a",@progbits
	.align	8
	.align		8
.nv.constant4:
        /*0000*/ 	.dword	gsrc
	.align		8
        /*0008*/ 	.dword	gresult


//--------------------- .text.main                --------------------------
	.section	.text.main,"ax",@progbits
	.align	128
.text.main:
        .type           main,@function
        .size           main,(.L_x_1 - main)
        .other          main,@"STO_CUDA_ENTRY STV_DEFAULT"
main:
[----:B------:R-:W-:Y:S08]  /*0000*/  LDC R1, c[0x0][0x37c] ;  /* 0x0000df00ff017b82 */ /* 0x000ff00000000800 */
[----:B------:R-:W0:Y:S01]  /*0010*/  LDC.64 R2, c[0x4][RZ] ;  /* 0x01000000ff027b82 */ /* 0x000e220000000a00 */
[----:B------:R-:W0:Y:S02]  /*0020*/  LDCU.64 UR4, c[0x0][0x358] ;  /* 0x00006b00ff0477ac */ /* 0x000e240008000a00 */
[----:B0-----:R-:W2:Y:S05]  /*0030*/  LDG.E.U16 R2, desc[UR4][R2.64] ;  /* 0x0000000402027981 */ /* 0x001eaa000c1e1500 */
[----:B------:R-:W0:Y:S01]  /*0040*/  LDC.64 R4, c[0x4][0x8] ;  /* 0x01000200ff047b82 */ /* 0x000e220000000a00 */
[----:B--2---:R-:W-:-:S05]  /*0050*/  IMAD R7, R2, 0x2d, RZ ;  /* 0x0000002d02077824 */ /* 0x004fca00078e02ff */
[----:B0-----:R-:W-:Y:S01]  /*0060*/  STG.E desc[UR4][R4.64], R7 ;  /* 0x0000000704007986 */ /* 0x001fe2000c101904 */
[----:B------:R-:W-:Y:S05]  /*0070*/  EXIT ;  /* 0x000000000000794d */ /* 0x000fea0003800000 */
.L_x_0:
[----:B------:R-:W-:-:S00]  /*0080*/  BRA `(.L_x_0) ;  /* 0xfffffffc00fc7947 */ /* 0x000fc0000383ffff */
[----:B------:R-:W-:-:S00]  /*0090*/  NOP ;  /* 0x0000000000007918 */ /* 0x000fc00000000000 */
        /* <DEDUP_REMOVED lines=14> */
.L_x_1:


//--------------------- .nv.shared.reserved.0     --------------------------
	.section	.nv.shared.reserved.0,"aw",@nobits
	.weak		__nv_reservedSMEM_offset_0_alias
	.size		__nv_reservedSMEM_offset_0_alias, 0, 64
	.other		__nv_reservedSMEM_offset_0_alias,@"STO_CUDA_RESERVED_SHARED STV_DEFAULT"
__nv_reservedSMEM_offset_0_alias:
	.zero		0
	.zero		64


//--------------------- .nv.global                --------------------------
	.section	.nv.global,"aw",@nobits
	.align	4
.nv.global:
	.type		gresult,@object
	.size		gresult,(gsrc - gresult)
gresult:
	.zero		4
	.type		gsrc,@object
	.size		gsrc,(.L_0 - gsrc)
gsrc:
	.zero		2
.L_0:


//--------------------- .nv.constant0.main        --------------------------
	.section	.nv.constant0.main,"a",@progbits
	.sectionflags	@""
	.align	4
.nv.constant0.main:
	.zero		896


//--------------------- SYMBOLS --------------------------

	.type		.nv.reservedSmem.offset0,@object
	.size		.nv.reservedSmem.offset0,0x4
